	.headerflags	@"EF_CUDA_TEXMODE_UNIFIED EF_CUDA_64BIT_ADDRESS EF_CUDA_ACCELERATORS EF_CUDA_SM90 EF_CUDA_VIRTUAL_SM(EF_CUDA_SM90)"
	.elftype	@"ET_EXEC"


//--------------------- .nv.info                  --------------------------
	.section	.nv.info,"",@"SHT_CUDA_INFO"
	.align	4


	//----- nvinfo : EIATTR_REGCOUNT
	.align		4
        /*0000*/ 	.byte	0x04, 0x2f
        /*0002*/ 	.short	(.L_1 - .L_0)
	.align		4
.L_0:
        /*0004*/ 	.word	index@(triton_poi_fused_cat_42)
        /*0008*/ 	.word	0x00000014


	//----- nvinfo : EIATTR_MIN_STACK_SIZE
	.align		4
.L_1:
        /*000c*/ 	.byte	0x04, 0x12
        /*000e*/ 	.short	(.L_3 - .L_2)
	.align		4
.L_2:
        /*0010*/ 	.word	index@(triton_poi_fused_cat_42)
        /*0014*/ 	.word	0x00000000


	//----- nvinfo : EIATTR_FRAME_SIZE
	.align		4
.L_3:
        /*0018*/ 	.byte	0x04, 0x11
        /*001a*/ 	.short	(.L_5 - .L_4)
	.align		4
.L_4:
        /*001c*/ 	.word	index@(triton_poi_fused_cat_42)
        /*0020*/ 	.word	0x00000000


	//----- nvinfo : EIATTR_MIN_STACK_SIZE
	.align		4
.L_5:
        /*0024*/ 	.byte	0x04, 0x12
        /*0026*/ 	.short	(.L_7 - .L_6)
	.align		4
.L_6:
        /*0028*/ 	.word	index@(triton_poi_fused_cat_42)
        /*002c*/ 	.word	0x00000000
.L_7:


//--------------------- .nv.info.triton_poi_fused_cat_42 --------------------------
	.section	.nv.info.triton_poi_fused_cat_42,"",@"SHT_CUDA_INFO"
	.sectionflags	@""
	.align	4


	//----- nvinfo : EIATTR_CUDA_API_VERSION
	.align		4
        /*0000*/ 	.byte	0x04, 0x37
        /*0002*/ 	.short	(.L_9 - .L_8)
.L_8:
        /*0004*/ 	.word	0x0000007c


	//----- nvinfo : EIATTR_KPARAM_INFO
	.align		4
.L_9:
        /*0008*/ 	.byte	0x04, 0x17
        /*000a*/ 	.short	(.L_11 - .L_10)
.L_10:
        /*000c*/ 	.word	0x00000000
        /*0010*/ 	.short	0x0005
        /*0012*/ 	.short	0x0028
        /*0014*/ 	.byte	0x00, 0xf0, 0x11, 0x00


	//----- nvinfo : EIATTR_KPARAM_INFO
	.align		4
.L_11:
        /*0018*/ 	.byte	0x04, 0x17
        /*001a*/ 	.short	(.L_13 - .L_12)
.L_12:
        /*001c*/ 	.word	0x00000000
        /*0020*/ 	.short	0x0004
        /*0022*/ 	.short	0x0020
        /*0024*/ 	.byte	0x00, 0xf4, 0x21, 0x00


	//----- nvinfo : EIATTR_KPARAM_INFO
	.align		4
.L_13:
        /*0028*/ 	.byte	0x04, 0x17
        /*002a*/ 	.short	(.L_15 - .L_14)
.L_14:
        /*002c*/ 	.word	0x00000000
        /*0030*/ 	.short	0x0003
        /*0032*/ 	.short	0x0018
        /*0034*/ 	.byte	0x00, 0xf4, 0x21, 0x00


	//----- nvinfo : EIATTR_KPARAM_INFO
	.align		4
.L_15:
        /*0038*/ 	.byte	0x04, 0x17
        /*003a*/ 	.short	(.L_17 - .L_16)
.L_16:
        /*003c*/ 	.word	0x00000000
        /*0040*/ 	.short	0x0002
        /*0042*/ 	.short	0x0010
        /*0044*/ 	.byte	0x00, 0xf4, 0x21, 0x00


	//----- nvinfo : EIATTR_KPARAM_INFO
	.align		4
.L_17:
        /*0048*/ 	.byte	0x04, 0x17
        /*004a*/ 	.short	(.L_19 - .L_18)
.L_18:
        /*004c*/ 	.word	0x00000000
        /*0050*/ 	.short	0x0001
        /*0052*/ 	.short	0x0008
        /*0054*/ 	.byte	0x00, 0xf4, 0x21, 0x00


	//----- nvinfo : EIATTR_KPARAM_INFO
	.align		4
.L_19:
        /*0058*/ 	.byte	0x04, 0x17
        /*005a*/ 	.short	(.L_21 - .L_20)
.L_20:
        /*005c*/ 	.word	0x00000000
        /*0060*/ 	.short	0x0000
        /*0062*/ 	.short	0x0000
        /*0064*/ 	.byte	0x00, 0xf4, 0x21, 0x00


	//----- nvinfo : EIATTR_SPARSE_MMA_MASK
	.align		4
.L_21:
        /*0068*/ 	.byte	0x03, 0x50
        /*006a*/ 	.short	0x0000


	//----- nvinfo : EIATTR_MAXREG_COUNT
	.align		4
        /*006c*/ 	.byte	0x03, 0x1b
        /*006e*/ 	.short	0x00ff


	//----- nvinfo : EIATTR_EXIT_INSTR_OFFSETS
	.align		4
        /*0070*/ 	.byte	0x04, 0x1c
        /*0072*/ 	.short	(.L_23 - .L_22)


	//   ....[0]....
.L_22:
        /*0074*/ 	.word	0x000001f0


	//   ....[1]....
        /*0078*/ 	.word	0x00000210


	//----- nvinfo : EIATTR_REQNTID
	.align		4
.L_23:
        /*007c*/ 	.byte	0x04, 0x10
        /*007e*/ 	.short	(.L_25 - .L_24)
.L_24:
        /*0080*/ 	.word	0x00000080
        /*0084*/ 	.word	0x00000001
        /*0088*/ 	.word	0x00000001


	//----- nvinfo : EIATTR_CBANK_PARAM_SIZE
	.align		4
.L_25:
        /*008c*/ 	.byte	0x03, 0x19
        /*008e*/ 	.short	0x002c


	//----- nvinfo : EIATTR_PARAM_CBANK
	.align		4
        /*0090*/ 	.byte	0x04, 0x0a
        /*0092*/ 	.short	(.L_27 - .L_26)
	.align		4
.L_26:
        /*0094*/ 	.word	index@(.nv.constant0.triton_poi_fused_cat_42)
        /*0098*/ 	.short	0x0210
        /*009a*/ 	.short	0x002c


	//----- nvinfo : EIATTR_SW_WAR
	.align		4
.L_27:
        /*009c*/ 	.byte	0x04, 0x36
        /*009e*/ 	.short	(.L_29 - .L_28)
.L_28:
        /*00a0*/ 	.word	0x00000008
.L_29:


//--------------------- .nv.callgraph             --------------------------
	.section	.nv.callgraph,"",@"SHT_CUDA_CALLGRAPH"
	.align	4
	.sectionentsize	8
	.align		4
        /*0000*/ 	.word	0x00000000
	.align		4
        /*0004*/ 	.word	0xffffffff
	.align		4
        /*0008*/ 	.word	0x00000000
	.align		4
        /*000c*/ 	.word	0xfffffffe
	.align		4
        /*0010*/ 	.word	0x00000000
	.align		4
        /*0014*/ 	.word	0xfffffffd
	.align		4
        /*0018*/ 	.word	0x00000000
	.align		4
        /*001c*/ 	.word	0xfffffffc


//--------------------- .text.triton_poi_fused_cat_42 --------------------------
	.section	.text.triton_poi_fused_cat_42,"ax",@progbits
	.align	128
        .global         triton_poi_fused_cat_42
        .type           triton_poi_fused_cat_42,@function
        .size           triton_poi_fused_cat_42,(.L_x_1 - triton_poi_fused_cat_42)
        .other          triton_poi_fused_cat_42,@"STO_CUDA_ENTRY STV_DEFAULT"
triton_poi_fused_cat_42:
.text.triton_poi_fused_cat_42:
[----:B------:R-:W0:Y:S02]  /*0000*/  LDC R1, c[0x0][0x28] ;  /* 0x00000a00ff017b82 */ /* 0x000e240000000800 */
[----:B------:R-:W1:Y:S01]  /*0010*/  S2R R0, SR_TID.X ;  /* 0x0000000000007919 */ /* 0x000e620000002100 */
[----:B------:R-:W2:Y:S01]  /*0020*/  LDC.64 R6, c[0x0][0x210] ;  /* 0x00008400ff067b82 */ /* 0x000ea20000000a00 */
[----:B------:R-:W-:Y:S01]  /*0030*/  ULDC.64 UR4, c[0x0][0x208] ;  /* 0x0000820000047ab9 */ /* 0x000fe20000000a00 */
[----:B------:R-:W3:Y:S06]  /*0040*/  S2R R5, SR_CTAID.X ;  /* 0x0000000000057919 */ /* 0x000eec0000002500 */
[----:B------:R-:W4:Y:S08]  /*0050*/  LDC.64 R8, c[0x0][0x218] ;  /* 0x00008600ff087b82 */ /* 0x000f300000000a00 */
[----:B------:R-:W5:Y:S01]  /*0060*/  LDC.64 R10, c[0x0][0x220] ;  /* 0x00008800ff0a7b82 */ /* 0x000f620000000a00 */
[----:B-1----:R-:W-:-:S05]  /*0070*/  LOP3.LUT R0, R0, 0x7f, RZ, 0xc0, !PT ;  /* 0x0000007f00007812 */ /* 0x002fca00078ec0ff */
[----:B---3--:R-:W-:Y:S02]  /*0080*/  IMAD R5, R5, 0x80, R0 ;  /* 0x0000008005057824 */ /* 0x008fe400078e0200 */
[----:B------:R-:W-:Y:S02]  /*0090*/  IMAD.MOV.U32 R0, RZ, RZ, RZ ;  /* 0x000000ffff007224 */ /* 0x000fe400078e00ff */
[C---:B--2---:R-:W-:Y:S01]  /*00a0*/  IMAD.WIDE R6, R5.reuse, 0x4, R6 ;  /* 0x0000000405067825 */ /* 0x044fe200078e0206 */
[----:B------:R-:W-:-:S13]  /*00b0*/  ISETP.GE.AND P0, PT, R5, 0x800, PT ;  /* 0x000008000500780c */ /* 0x000fda0003f06270 */
[----:B------:R4:W2:Y:S01]  /*00c0*/  @!P0 LDG.E R0, desc[UR4][R6.64] ;  /* 0x0000000406008981 */ /* 0x0008a2000c1e1900 */
[----:B------:R-:W-:-:S04]  /*00d0*/  SHF.R.S32.HI R2, RZ, 0x1f, R5 ;  /* 0x0000001fff027819 */ /* 0x000fc80000011405 */
[----:B------:R-:W-:Y:S02]  /*00e0*/  LEA.HI R4, R2, R5, RZ, 0x9 ;  /* 0x0000000502047211 */ /* 0x000fe400078f48ff */
[----:B------:R-:W1:Y:S02]  /*00f0*/  LDC.64 R2, c[0x0][0x228] ;  /* 0x00008a00ff027b82 */ /* 0x000e640000000a00 */
[----:B------:R-:W-:Y:S02]  /*0100*/  LOP3.LUT R14, R4, 0xfffffe00, RZ, 0xc0, !PT ;  /* 0xfffffe00040e7812 */ /* 0x000fe400078ec0ff */
[----:B------:R-:W-:Y:S02]  /*0110*/  SHF.R.S32.HI R12, RZ, 0x9, R4 ;  /* 0x00000009ff0c7819 */ /* 0x000fe40000011404 */
[----:B------:R-:W-:Y:S02]  /*0120*/  IADD3 R13, R5, -R14, RZ ;  /* 0x8000000e050d7210 */ /* 0x000fe40007ffe0ff */
[----:B------:R-:W3:Y:S03]  /*0130*/  LDC.64 R4, c[0x0][0x230] ;  /* 0x00008c00ff047b82 */ /* 0x000ee60000000a00 */
[----:B------:R-:W-:-:S04]  /*0140*/  IMAD R13, R12, 0x2400, R13 ;  /* 0x000024000c0d7824 */ /* 0x000fc800078e020d */
[----:B------:R-:W-:Y:S02]  /*0150*/  IMAD.IADD R15, R14, 0x1, R13 ;  /* 0x000000010e0f7824 */ /* 0x000fe400078e020d */
[----:B----4-:R-:W-:-:S03]  /*0160*/  IMAD.WIDE R6, R13, 0x4, R8 ;  /* 0x000000040d067825 */ /* 0x010fc600078e0208 */
[----:B------:R-:W-:Y:S01]  /*0170*/  IADD3 R17, R14, R15, RZ ;  /* 0x0000000f0e117210 */ /* 0x000fe20007ffe0ff */
[----:B-----5:R-:W-:-:S04]  /*0180*/  IMAD.WIDE R8, R15, 0x4, R10 ;  /* 0x000000040f087825 */ /* 0x020fc800078e020a */
[----:B-1----:R-:W-:Y:S01]  /*0190*/  IMAD.WIDE R2, R17, 0x4, R2 ;  /* 0x0000000411027825 */ /* 0x002fe200078e0202 */
[----:B------:R-:W-:-:S05]  /*01a0*/  IADD3 R17, R14, R17, RZ ;  /* 0x000000110e117210 */ /* 0x000fca0007ffe0ff */
[----:B---3--:R-:W-:Y:S01]  /*01b0*/  IMAD.WIDE R4, R17, 0x4, R4 ;  /* 0x0000000411047825 */ /* 0x008fe200078e0204 */
[----:B--2---:R1:W-:Y:S04]  /*01c0*/  @!P0 STG.E desc[UR4][R6.64], R0 ;  /* 0x0000000006008986 */ /* 0x0043e8000c101904 */
[----:B------:R1:W-:Y:S04]  /*01d0*/  @!P0 STG.E desc[UR4][R8.64], R0 ;  /* 0x0000000008008986 */ /* 0x0003e8000c101904 */
[----:B------:R1:W-:Y:S01]  /*01e0*/  @!P0 STG.E desc[UR4][R2.64], R0 ;  /* 0x0000000002008986 */ /* 0x0003e2000c101904 */
[----:B------:R-:W-:Y:S05]  /*01f0*/  @P0 EXIT ;  /* 0x000000000000094d */ /* 0x000fea0003800000 */
[----:B------:R-:W-:Y:S01]  /*0200*/  STG.E desc[UR4][R4.64], R0 ;  /* 0x0000000004007986 */ /* 0x000fe2000c101904 */
[----:B------:R-:W-:Y:S05]  /*0210*/  EXIT ;  /* 0x000000000000794d */ /* 0x000fea0003800000 */
.L_x_0:
[----:B------:R-:W-:-:S00]  /*0220*/  BRA `(.L_x_0) ;  /* 0xfffffffc00fc7947 */ /* 0x000fc0000383ffff */
[----:B------:R-:W-:-:S00]  /*0230*/  NOP ;  /* 0x0000000000007918 */ /* 0x000fc00000000000 */
        /* <DEDUP_REMOVED lines=12> */
.L_x_1:


//--------------------- .nv.constant0.triton_poi_fused_cat_42 --------------------------
	.section	.nv.constant0.triton_poi_fused_cat_42,"a",@progbits
	.sectionflags	@""
	.align	4
.nv.constant0.triton_poi_fused_cat_42:
	.zero		572
